//
// Generated by NVIDIA NVVM Compiler
//
// Compiler Build ID: CL-36424714
// Cuda compilation tools, release 13.0, V13.0.88
// Based on NVVM 20.0.0
//

.version 9.0
.target sm_100
.address_size 64

	// .globl	_Z11addToVectorPiii

.visible .entry _Z11addToVectorPiii(
	.param .u64 .ptr .align 1 _Z11addToVectorPiii_param_0,
	.param .u32 _Z11addToVectorPiii_param_1,
	.param .u32 _Z11addToVectorPiii_param_2
)
{
	.reg .pred 	%p<2>;
	.reg .b32 	%r<9>;
	.reg .b64 	%rd<5>;

	ld.param.u64 	%rd1, [_Z11addToVectorPiii_param_0];
	ld.param.u32 	%r3, [_Z11addToVectorPiii_param_1];
	ld.param.u32 	%r2, [_Z11addToVectorPiii_param_2];
	mov.u32 	%r4, %ntid.x;
	mov.u32 	%r5, %ctaid.x;
	mov.u32 	%r6, %tid.x;
	mad.lo.s32 	%r1, %r4, %r5, %r6;
	setp.ge.s32 	%p1, %r1, %r3;
	@%p1 bra 	$L__BB0_2;
	cvta.to.global.u64 	%rd2, %rd1;
	mul.wide.s32 	%rd3, %r1, 4;
	add.s64 	%rd4, %rd2, %rd3;
	ld.global.u32 	%r7, [%rd4];
	add.s32 	%r8, %r7, %r2;
	st.global.u32 	[%rd4], %r8;
$L__BB0_2:
	ret;

}


// ===== COMPILED SASS (sm_100) =====

	.target	sm_100

	.elftype	@"ET_EXEC"


//--------------------- .note.nv.tkinfo           --------------------------
	.section	.note.nv.tkinfo,"",@"SHT_NOTE"
	.sectionflags	@"SHF_NOTE_NV_TKINFO"
	.tkinfo
        /*0018*/ 	.word	0x00000002
        /*0030*/ 	.string	""
        /*0030*/ 	.string	"ptxas"
        /*0030*/ 	.string	"Cuda compilation tools, release 13.0, V13.0.88"
        /*0030*/ 	.string	"Build cuda_13.0.r13.0/compiler.36424714_0"
        /*0030*/ 	.string	"-arch sm_100 -m 64 "



//--------------------- .note.nv.cuinfo           --------------------------
	.section	.note.nv.cuinfo,"",@"SHT_NOTE"
	.sectionflags	@"SHF_NOTE_NV_CUINFO"
        /*0018*/ 	.short	0x0002
        /*001a*/ 	.short	0x0064
        /*001c*/ 	.short	0x0082
	.zero		2


//--------------------- .nv.info                  --------------------------
	.section	.nv.info,"",@"SHT_CUDA_INFO"
	.align	4


	//----- nvinfo : EIATTR_REGCOUNT
	.align		4
        /*0000*/ 	.byte	0x04, 0x2f
        /*0002*/ 	.short	(.L_1 - .L_0)
	.align		4
.L_0:
        /*0004*/ 	.word	index@(_Z11addToVectorPiii)
        /*0008*/ 	.word	0x00000008


	//----- nvinfo : EIATTR_FRAME_SIZE
	.align		4
.L_1:
        /*000c*/ 	.byte	0x04, 0x11
        /*000e*/ 	.short	(.L_3 - .L_2)
	.align		4
.L_2:
        /*0010*/ 	.word	index@(_Z11addToVectorPiii)
        /*0014*/ 	.word	0x00000000


	//----- nvinfo : EIATTR_MIN_STACK_SIZE
	.align		4
.L_3:
        /*0018*/ 	.byte	0x04, 0x12
        /*001a*/ 	.short	(.L_5 - .L_4)
	.align		4
.L_4:
        /*001c*/ 	.word	index@(_Z11addToVectorPiii)
        /*0020*/ 	.word	0x00000000
.L_5:


//--------------------- .nv.compat                --------------------------
	.section	.nv.compat,"",@"SHT_CUDA_COMPAT_INFO"
	.align	4
        /*0000*/ 	.byte	0x02, 0x09, 0x00, 0x00, 0x02, 0x02, 0x01, 0x00, 0x02, 0x05, 0x05, 0x00, 0x03, 0x07, 0x01, 0x01
        /*0010*/ 	.byte	0x02, 0x03, 0x00, 0x00, 0x02, 0x06, 0x01, 0x00, 0x04, 0x0b, 0x08, 0x00, 0x09, 0x00, 0x00, 0x00
        /*0020*/ 	.byte	0x00, 0x00, 0x00, 0x00


//--------------------- .nv.info._Z11addToVectorPiii --------------------------
	.section	.nv.info._Z11addToVectorPiii,"",@"SHT_CUDA_INFO"
	.sectionflags	@""
	.align	4


	//----- nvinfo : EIATTR_CUDA_API_VERSION
	.align		4
        /*0000*/ 	.byte	0x04, 0x37
        /*0002*/ 	.short	(.L_7 - .L_6)
.L_6:
        /*0004*/ 	.word	0x00000082


	//----- nvinfo : EIATTR_KPARAM_INFO
	.align		4
.L_7:
        /*0008*/ 	.byte	0x04, 0x17
        /*000a*/ 	.short	(.L_9 - .L_8)
.L_8:
        /*000c*/ 	.word	0x00000000
        /*0010*/ 	.short	0x0002
        /*0012*/ 	.short	0x000c
        /*0014*/ 	.byte	0x00, 0xf0, 0x11, 0x00


	//----- nvinfo : EIATTR_KPARAM_INFO
	.align		4
.L_9:
        /*0018*/ 	.byte	0x04, 0x17
        /*001a*/ 	.short	(.L_11 - .L_10)
.L_10:
        /*001c*/ 	.word	0x00000000
        /*0020*/ 	.short	0x0001
        /*0022*/ 	.short	0x0008
        /*0024*/ 	.byte	0x00, 0xf0, 0x11, 0x00


	//----- nvinfo : EIATTR_KPARAM_INFO
	.align		4
.L_11:
        /*0028*/ 	.byte	0x04, 0x17
        /*002a*/ 	.short	(.L_13 - .L_12)
.L_12:
        /*002c*/ 	.word	0x00000000
        /*0030*/ 	.short	0x0000
        /*0032*/ 	.short	0x0000
        /*0034*/ 	.byte	0x00, 0xf5, 0x21, 0x00


	//----- nvinfo : EIATTR_SPARSE_MMA_MASK
	.align		4
.L_13:
        /*0038*/ 	.byte	0x03, 0x50
        /*003a*/ 	.short	0x0000


	//----- nvinfo : EIATTR_MAXREG_COUNT
	.align		4
        /*003c*/ 	.byte	0x03, 0x1b
        /*003e*/ 	.short	0x00ff


	//----- nvinfo : EIATTR_MERCURY_ISA_VERSION
	.align		4
        /*0040*/ 	.byte	0x03, 0x5f
        /*0042*/ 	.short	0x0101


	//----- nvinfo : EIATTR_VRC_CTA_INIT_COUNT
	.align		4
        /*0044*/ 	.byte	0x02, 0x4a
	.zero		1
	.zero		1


	//----- nvinfo : EIATTR_EXIT_INSTR_OFFSETS
	.align		4
        /*0048*/ 	.byte	0x04, 0x1c
        /*004a*/ 	.short	(.L_15 - .L_14)


	//   ....[0]....
.L_14:
        /*004c*/ 	.word	0x00000070


	//   ....[1]....
        /*0050*/ 	.word	0x000000f0


	//----- nvinfo : EIATTR_CBANK_PARAM_SIZE
	.align		4
.L_15:
        /*0054*/ 	.byte	0x03, 0x19
        /*0056*/ 	.short	0x0010


	//----- nvinfo : EIATTR_PARAM_CBANK
	.align		4
        /*0058*/ 	.byte	0x04, 0x0a
        /*005a*/ 	.short	(.L_17 - .L_16)
	.align		4
.L_16:
        /*005c*/ 	.word	index@(.nv.constant0._Z11addToVectorPiii)
        /*0060*/ 	.short	0x0380
        /*0062*/ 	.short	0x0010


	//----- nvinfo : EIATTR_SW_WAR
	.align		4
.L_17:
        /*0064*/ 	.byte	0x04, 0x36
        /*0066*/ 	.short	(.L_19 - .L_18)
.L_18:
        /*0068*/ 	.word	0x00000008
.L_19:


//--------------------- .nv.callgraph             --------------------------
	.section	.nv.callgraph,"",@"SHT_CUDA_CALLGRAPH"
	.align	4
	.sectionentsize	8
	.align		4
        /*0000*/ 	.word	0x00000000
	.align		4
        /*0004*/ 	.word	0xffffffff
	.align		4
        /*0008*/ 	.word	0x00000000
	.align		4
        /*000c*/ 	.word	0xfffffffe
	.align		4
        /*0010*/ 	.word	0x00000000
	.align		4
        /*0014*/ 	.word	0xfffffffd
	.align		4
        /*0018*/ 	.word	0x00000000
	.align		4
        /*001c*/ 	.word	0xfffffffc


//--------------------- .text._Z11addToVectorPiii --------------------------
	.section	.text._Z11addToVectorPiii,"ax",@progbits
	.align	128
        .global         _Z11addToVectorPiii
        .type           _Z11addToVectorPiii,@function
        .size           _Z11addToVectorPiii,(.L_x_1 - _Z11addToVectorPiii)
        .other          _Z11addToVectorPiii,@"STO_CUDA_ENTRY STV_DEFAULT"
_Z11addToVectorPiii:
.text._Z11addToVectorPiii:
[----:B------:R-:W-:Y:S01]  /*0000*/  LDC R1, c[0x0][0x37c] ;  /* 0x0000df00ff017b82 */ /* 0x000fe20000000800 */
[----:B------:R-:W0:Y:S01]  /*0010*/  S2R R5, SR_CTAID.X ;  /* 0x0000000000057919 */ /* 0x000e220000002500 */
[----:B------:R-:W0:Y:S01]  /*0020*/  LDCU UR4, c[0x0][0x360] ;  /* 0x00006c00ff0477ac */ /* 0x000e220008000800 */
[----:B------:R-:W0:Y:S01]  /*0030*/  S2R R0, SR_TID.X ;  /* 0x0000000000007919 */ /* 0x000e220000002100 */
[----:B------:R-:W1:Y:S01]  /*0040*/  LDCU UR5, c[0x0][0x388] ;  /* 0x00007100ff0577ac */ /* 0x000e620008000800 */
[----:B0-----:R-:W-:-:S05]  /*0050*/  IMAD R5, R5, UR4, R0 ;  /* 0x0000000405057c24 */ /* 0x001fca000f8e0200 */
[----:B-1----:R-:W-:-:S13]  /*0060*/  ISETP.GE.AND P0, PT, R5, UR5, PT ;  /* 0x0000000505007c0c */ /* 0x002fda000bf06270 */
[----:B------:R-:W-:Y:S05]  /*0070*/  @P0 EXIT ;  /* 0x000000000000094d */ /* 0x000fea0003800000 */
[----:B------:R-:W0:Y:S01]  /*0080*/  LDC.64 R2, c[0x0][0x380] ;  /* 0x0000e000ff027b82 */ /* 0x000e220000000a00 */
[----:B------:R-:W1:Y:S01]  /*0090*/  LDCU.64 UR4, c[0x0][0x358] ;  /* 0x00006b00ff0477ac */ /* 0x000e620008000a00 */
[----:B------:R-:W2:Y:S01]  /*00a0*/  LDCU UR6, c[0x0][0x38c] ;  /* 0x00007180ff0677ac */ /* 0x000ea20008000800 */
[----:B0-----:R-:W-:-:S05]  /*00b0*/  IMAD.WIDE R2, R5, 0x4, R2 ;  /* 0x0000000405027825 */ /* 0x001fca00078e0202 */
[----:B-1----:R-:W2:Y:S02]  /*00c0*/  LDG.E R0, desc[UR4][R2.64] ;  /* 0x0000000402007981 */ /* 0x002ea4000c1e1900 */
[----:B--2---:R-:W-:-:S05]  /*00d0*/  IADD3 R5, PT, PT, R0, UR6, RZ ;  /* 0x0000000600057c10 */ /* 0x004fca000fffe0ff */
[----:B------:R-:W-:Y:S01]  /*00e0*/  STG.E desc[UR4][R2.64], R5 ;  /* 0x0000000502007986 */ /* 0x000fe2000c101904 */
[----:B------:R-:W-:Y:S05]  /*00f0*/  EXIT ;  /* 0x000000000000794d */ /* 0x000fea0003800000 */
.L_x_0:
[----:B------:R-:W-:-:S00]  /*0100*/  BRA `(.L_x_0) ;  /* 0xfffffffc00fc7947 */ /* 0x000fc0000383ffff */
[----:B------:R-:W-:-:S00]  /*0110*/  NOP ;  /* 0x0000000000007918 */ /* 0x000fc00000000000 */
        /* <DEDUP_REMOVED lines=14> */
.L_x_1:


//--------------------- .nv.shared.reserved.0     --------------------------
	.section	.nv.shared.reserved.0,"aw",@nobits
	.weak		__nv_reservedSMEM_offset_0_alias
	.size		__nv_reservedSMEM_offset_0_alias, 0, 64
	.other		__nv_reservedSMEM_offset_0_alias,@"STO_CUDA_RESERVED_SHARED STV_DEFAULT"
__nv_reservedSMEM_offset_0_alias:
	.zero		0
	.zero		64


//--------------------- .nv.constant0._Z11addToVectorPiii --------------------------
	.section	.nv.constant0._Z11addToVectorPiii,"a",@progbits
	.sectionflags	@""
	.align	4
.nv.constant0._Z11addToVectorPiii:
	.zero		912


//--------------------- SYMBOLS --------------------------

	.type		.nv.reservedSmem.offset0,@object
	.size		.nv.reservedSmem.offset0,0x4
